	.headerflags	@"EF_CUDA_TEXMODE_UNIFIED EF_CUDA_64BIT_ADDRESS EF_CUDA_ACCELERATORS EF_CUDA_SM90 EF_CUDA_VIRTUAL_SM(EF_CUDA_SM90)"
	.elftype	@"ET_EXEC"


//--------------------- .nv.info                  --------------------------
	.section	.nv.info,"",@"SHT_CUDA_INFO"
	.align	4


	//----- nvinfo : EIATTR_REGCOUNT
	.align		4
        /*0000*/ 	.byte	0x04, 0x2f
        /*0002*/ 	.short	(.L_1 - .L_0)
	.align		4
.L_0:
        /*0004*/ 	.word	index@(triton_poi_fused_convolution_40)
        /*0008*/ 	.word	0x0000001a


	//----- nvinfo : EIATTR_MIN_STACK_SIZE
	.align		4
.L_1:
        /*000c*/ 	.byte	0x04, 0x12
        /*000e*/ 	.short	(.L_3 - .L_2)
	.align		4
.L_2:
        /*0010*/ 	.word	index@(triton_poi_fused_convolution_40)
        /*0014*/ 	.word	0x00000000


	//----- nvinfo : EIATTR_FRAME_SIZE
	.align		4
.L_3:
        /*0018*/ 	.byte	0x04, 0x11
        /*001a*/ 	.short	(.L_5 - .L_4)
	.align		4
.L_4:
        /*001c*/ 	.word	index@(triton_poi_fused_convolution_40)
        /*0020*/ 	.word	0x00000000


	//----- nvinfo : EIATTR_MIN_STACK_SIZE
	.align		4
.L_5:
        /*0024*/ 	.byte	0x04, 0x12
        /*0026*/ 	.short	(.L_7 - .L_6)
	.align		4
.L_6:
        /*0028*/ 	.word	index@(triton_poi_fused_convolution_40)
        /*002c*/ 	.word	0x00000000
.L_7:


//--------------------- .nv.info.triton_poi_fused_convolution_40 --------------------------
	.section	.nv.info.triton_poi_fused_convolution_40,"",@"SHT_CUDA_INFO"
	.sectionflags	@""
	.align	4


	//----- nvinfo : EIATTR_CUDA_API_VERSION
	.align		4
        /*0000*/ 	.byte	0x04, 0x37
        /*0002*/ 	.short	(.L_9 - .L_8)
.L_8:
        /*0004*/ 	.word	0x0000007c


	//----- nvinfo : EIATTR_KPARAM_INFO
	.align		4
.L_9:
        /*0008*/ 	.byte	0x04, 0x17
        /*000a*/ 	.short	(.L_11 - .L_10)
.L_10:
        /*000c*/ 	.word	0x00000000
        /*0010*/ 	.short	0x0003
        /*0012*/ 	.short	0x0014
        /*0014*/ 	.byte	0x00, 0xf0, 0x11, 0x00


	//----- nvinfo : EIATTR_KPARAM_INFO
	.align		4
.L_11:
        /*0018*/ 	.byte	0x04, 0x17
        /*001a*/ 	.short	(.L_13 - .L_12)
.L_12:
        /*001c*/ 	.word	0x00000000
        /*0020*/ 	.short	0x0002
        /*0022*/ 	.short	0x0010
        /*0024*/ 	.byte	0x00, 0xf0, 0x11, 0x00


	//----- nvinfo : EIATTR_KPARAM_INFO
	.align		4
.L_13:
        /*0028*/ 	.byte	0x04, 0x17
        /*002a*/ 	.short	(.L_15 - .L_14)
.L_14:
        /*002c*/ 	.word	0x00000000
        /*0030*/ 	.short	0x0001
        /*0032*/ 	.short	0x0008
        /*0034*/ 	.byte	0x00, 0xf4, 0x21, 0x00


	//----- nvinfo : EIATTR_KPARAM_INFO
	.align		4
.L_15:
        /*0038*/ 	.byte	0x04, 0x17
        /*003a*/ 	.short	(.L_17 - .L_16)
.L_16:
        /*003c*/ 	.word	0x00000000
        /*0040*/ 	.short	0x0000
        /*0042*/ 	.short	0x0000
        /*0044*/ 	.byte	0x00, 0xf4, 0x21, 0x00


	//----- nvinfo : EIATTR_SPARSE_MMA_MASK
	.align		4
.L_17:
        /*0048*/ 	.byte	0x03, 0x50
        /*004a*/ 	.short	0x0000


	//----- nvinfo : EIATTR_MAXREG_COUNT
	.align		4
        /*004c*/ 	.byte	0x03, 0x1b
        /*004e*/ 	.short	0x00ff


	//----- nvinfo : EIATTR_EXIT_INSTR_OFFSETS
	.align		4
        /*0050*/ 	.byte	0x04, 0x1c
        /*0052*/ 	.short	(.L_19 - .L_18)


	//   ....[0]....
.L_18:
        /*0054*/ 	.word	0x000005a0


	//   ....[1]....
        /*0058*/ 	.word	0x000005f0


	//----- nvinfo : EIATTR_REQNTID
	.align		4
.L_19:
        /*005c*/ 	.byte	0x04, 0x10
        /*005e*/ 	.short	(.L_21 - .L_20)
.L_20:
        /*0060*/ 	.word	0x00000080
        /*0064*/ 	.word	0x00000001
        /*0068*/ 	.word	0x00000001


	//----- nvinfo : EIATTR_CBANK_PARAM_SIZE
	.align		4
.L_21:
        /*006c*/ 	.byte	0x03, 0x19
        /*006e*/ 	.short	0x0018


	//----- nvinfo : EIATTR_PARAM_CBANK
	.align		4
        /*0070*/ 	.byte	0x04, 0x0a
        /*0072*/ 	.short	(.L_23 - .L_22)
	.align		4
.L_22:
        /*0074*/ 	.word	index@(.nv.constant0.triton_poi_fused_convolution_40)
        /*0078*/ 	.short	0x0210
        /*007a*/ 	.short	0x0018


	//----- nvinfo : EIATTR_SW_WAR
	.align		4
.L_23:
        /*007c*/ 	.byte	0x04, 0x36
        /*007e*/ 	.short	(.L_25 - .L_24)
.L_24:
        /*0080*/ 	.word	0x00000008
.L_25:


//--------------------- .nv.callgraph             --------------------------
	.section	.nv.callgraph,"",@"SHT_CUDA_CALLGRAPH"
	.align	4
	.sectionentsize	8
	.align		4
        /*0000*/ 	.word	0x00000000
	.align		4
        /*0004*/ 	.word	0xffffffff
	.align		4
        /*0008*/ 	.word	0x00000000
	.align		4
        /*000c*/ 	.word	0xfffffffe
	.align		4
        /*0010*/ 	.word	0x00000000
	.align		4
        /*0014*/ 	.word	0xfffffffd
	.align		4
        /*0018*/ 	.word	0x00000000
	.align		4
        /*001c*/ 	.word	0xfffffffc


//--------------------- .text.triton_poi_fused_convolution_40 --------------------------
	.section	.text.triton_poi_fused_convolution_40,"ax",@progbits
	.sectionflags	@"SHF_BARRIERS=1"
	.align	128
        .global         triton_poi_fused_convolution_40
        .type           triton_poi_fused_convolution_40,@function
        .size           triton_poi_fused_convolution_40,(.L_x_1 - triton_poi_fused_convolution_40)
        .other          triton_poi_fused_convolution_40,@"STO_CUDA_ENTRY STV_DEFAULT"
triton_poi_fused_convolution_40:
.text.triton_poi_fused_convolution_40:
[----:B------:R-:W0:Y:S02]  /*0000*/  LDC R1, c[0x0][0x28] ;  /* 0x00000a00ff017b82 */ /* 0x000e240000000800 */
[----:B------:R-:W1:Y:S01]  /*0010*/  S2R R12, SR_TID.X ;  /* 0x00000000000c7919 */ /* 0x000e620000002100 */
[----:B------:R-:W2:Y:S01]  /*0020*/  LDC.64 R8, c[0x0][0x210] ;  /* 0x00008400ff087b82 */ /* 0x000ea20000000a00 */
[----:B------:R-:W-:Y:S01]  /*0030*/  ULDC.64 UR6, c[0x0][0x208] ;  /* 0x0000820000067ab9 */ /* 0x000fe20000000a00 */
[----:B------:R-:W3:Y:S01]  /*0040*/  S2R R17, SR_CTAID.Y ;  /* 0x0000000000117919 */ /* 0x000ee20000002600 */
[----:B------:R-:W4:Y:S01]  /*0050*/  S2R R3, SR_CTAID.X ;  /* 0x0000000000037919 */ /* 0x000f220000002500 */
[----:B-1----:R-:W-:Y:S01]  /*0060*/  SHF.R.U32.HI R0, RZ, 0x3, R12 ;  /* 0x00000003ff007819 */ /* 0x002fe2000001160c */
[----:B------:R-:W-:Y:S02]  /*0070*/  IMAD.SHL.U32 R2, R12, 0x4, RZ ;  /* 0x000000040c027824 */ /* 0x000fe400078e00ff */
[----:B---3--:R-:W-:Y:S01]  /*0080*/  IMAD.SHL.U32 R17, R17, 0x20, RZ ;  /* 0x0000002011117824 */ /* 0x008fe200078e00ff */
[----:B------:R-:W-:Y:S01]  /*0090*/  SGXT.U32 R0, R0, 0x4 ;  /* 0x000000040000781a */ /* 0x000fe20000000000 */
[----:B----4-:R-:W-:-:S03]  /*00a0*/  IMAD.SHL.U32 R3, R3, 0x20, RZ ;  /* 0x0000002003037824 */ /* 0x010fc600078e00ff */
[----:B------:R-:W-:Y:S02]  /*00b0*/  LOP3.LUT R4, R17, R0, RZ, 0xfc, !PT ;  /* 0x0000000011047212 */ /* 0x000fe400078efcff */
[----:B------:R-:W-:Y:S02]  /*00c0*/  LOP3.LUT R10, R17, 0x10, R0, 0xfe, !PT ;  /* 0x00000010110a7812 */ /* 0x000fe400078efe00 */
[----:B------:R-:W-:Y:S01]  /*00d0*/  LOP3.LUT R15, R3, 0x1c, R2, 0xf8, !PT ;  /* 0x0000001c030f7812 */ /* 0x000fe200078ef802 */
[----:B------:R-:W-:-:S03]  /*00e0*/  IMAD.HI R5, R4, 0x4ec4ec4f, RZ ;  /* 0x4ec4ec4f04057827 */ /* 0x000fc600078e02ff */
[C---:B------:R-:W-:Y:S01]  /*00f0*/  ISETP.GE.AND P0, PT, R15.reuse, 0x40, PT ;  /* 0x000000400f00780c */ /* 0x040fe20003f06270 */
[----:B------:R-:W-:Y:S01]  /*0100*/  IMAD.HI R7, R10, 0x4ec4ec4f, RZ ;  /* 0x4ec4ec4f0a077827 */ /* 0x000fe200078e02ff */
[----:B------:R-:W-:Y:S02]  /*0110*/  SHF.R.U32.HI R6, RZ, 0x1f, R5 ;  /* 0x0000001fff067819 */ /* 0x000fe40000011605 */
[----:B------:R-:W-:Y:S01]  /*0120*/  ISETP.LT.AND P1, PT, R4, 0x1a0, !P0 ;  /* 0x000001a00400780c */ /* 0x000fe20004721270 */
[----:B------:R-:W-:Y:S01]  /*0130*/  VIADD R13, R15, 0x3400 ;  /* 0x000034000f0d7836 */ /* 0x000fe20000000000 */
[----:B------:R-:W-:Y:S02]  /*0140*/  SHF.R.U32.HI R14, RZ, 0x1f, R7 ;  /* 0x0000001fff0e7819 */ /* 0x000fe40000011607 */
[----:B------:R-:W-:Y:S02]  /*0150*/  LEA.HI.SX32 R5, R5, R6, 0x1b ;  /* 0x0000000605057211 */ /* 0x000fe400078fdaff */
[----:B------:R-:W-:-:S02]  /*0160*/  LEA.HI.SX32 R7, R7, R14, 0x1b ;  /* 0x0000000e07077211 */ /* 0x000fc400078fdaff */
[----:B------:R-:W-:Y:S01]  /*0170*/  ISETP.LT.AND P0, PT, R10, 0x1a0, !P0 ;  /* 0x000001a00a00780c */ /* 0x000fe20004701270 */
[----:B------:R-:W-:Y:S02]  /*0180*/  IMAD R6, R5, -0x68, R4 ;  /* 0xffffff9805067824 */ /* 0x000fe400078e0204 */
[----:B------:R-:W-:Y:S02]  /*0190*/  IMAD R11, R7, -0x68, R10 ;  /* 0xffffff98070b7824 */ /* 0x000fe400078e020a */
[--C-:B------:R-:W-:Y:S02]  /*01a0*/  IMAD R6, R6, 0x40, R13.reuse ;  /* 0x0000004006067824 */ /* 0x100fe400078e020d */
[----:B------:R-:W-:Y:S02]  /*01b0*/  IMAD R14, R11, 0x40, R13 ;  /* 0x000000400b0e7824 */ /* 0x000fe400078e020d */
[----:B------:R-:W-:Y:S01]  /*01c0*/  IMAD R15, R5, 0x6800, R6 ;  /* 0x00006800050f7824 */ /* 0x000fe200078e0206 */
[----:B------:R-:W-:Y:S01]  /*01d0*/  CS2R R4, SRZ ;  /* 0x0000000000047805 */ /* 0x000fe2000001ff00 */
[----:B------:R-:W-:Y:S01]  /*01e0*/  IMAD R19, R7, 0x6800, R14 ;  /* 0x0000680007137824 */ /* 0x000fe200078e020e */
[----:B------:R-:W-:Y:S01]  /*01f0*/  CS2R R6, SRZ ;  /* 0x0000000000067805 */ /* 0x000fe2000001ff00 */
[----:B--2---:R-:W-:Y:S01]  /*0200*/  IMAD.WIDE R14, R15, 0x4, R8 ;  /* 0x000000040f0e7825 */ /* 0x004fe200078e0208 */
[----:B------:R-:W-:-:S03]  /*0210*/  CS2R R10, SRZ ;  /* 0x00000000000a7805 */ /* 0x000fc6000001ff00 */
[----:B------:R-:W-:Y:S01]  /*0220*/  IMAD.WIDE R18, R19, 0x4, R8 ;  /* 0x0000000413127825 */ /* 0x000fe200078e0208 */
[----:B------:R-:W-:Y:S01]  /*0230*/  CS2R R8, SRZ ;  /* 0x0000000000087805 */ /* 0x000fe2000001ff00 */
[----:B------:R1:W2:Y:S05]  /*0240*/  @P1 LDG.E.EL.128 R4, desc[UR6][R14.64] ;  /* 0x000000060e041981 */ /* 0x0002aa000c2e1d00 */
[----:B------:R3:W4:Y:S01]  /*0250*/  @P0 LDG.E.EL.128 R8, desc[UR6][R18.64] ;  /* 0x0000000612080981 */ /* 0x000722000c2e1d00 */
[----:B------:R-:W5:Y:S01]  /*0260*/  S2UR UR5, SR_CgaCtaId ;  /* 0x00000000000579c3 */ /* 0x000f620000008800 */
[C---:B------:R-:W-:Y:S01]  /*0270*/  IMAD.SHL.U32 R13, R12.reuse, 0x80, RZ ;  /* 0x000000800c0d7824 */ /* 0x040fe200078e00ff */
[----:B------:R-:W-:Y:S01]  /*0280*/  UMOV UR4, 0x400 ;  /* 0x0000040000047882 */ /* 0x000fe20000000000 */
[----:B------:R-:W-:-:S03]  /*0290*/  IMAD.SHL.U32 R12, R12, 0x2, RZ ;  /* 0x000000020c0c7824 */ /* 0x000fc600078e00ff */
[----:B------:R-:W-:Y:S02]  /*02a0*/  LOP3.LUT R13, R13, 0x380, RZ, 0xc0, !PT ;  /* 0x000003800d0d7812 */ /* 0x000fe400078ec0ff */
[----:B------:R-:W-:Y:S02]  /*02b0*/  LOP3.LUT R22, R12, 0xf0, RZ, 0xc0, !PT ;  /* 0x000000f00c167812 */ /* 0x000fe400078ec0ff */
[C---:B-1----:R-:W-:Y:S02]  /*02c0*/  LOP3.LUT R14, R13.reuse, 0x20, RZ, 0xfc, !PT ;  /* 0x000000200d0e7812 */ /* 0x042fe400078efcff */
[C---:B------:R-:W-:Y:S02]  /*02d0*/  LOP3.LUT R16, R13.reuse, 0x40, RZ, 0xfc, !PT ;  /* 0x000000400d107812 */ /* 0x040fe400078efcff */
[C---:B------:R-:W-:Y:S02]  /*02e0*/  LOP3.LUT R12, R13.reuse, R0, RZ, 0xfc, !PT ;  /* 0x000000000d0c7212 */ /* 0x040fe400078efcff */
[----:B---3--:R-:W-:Y:S01]  /*02f0*/  LOP3.LUT R18, R13, 0x60, RZ, 0xfc, !PT ;  /* 0x000000600d127812 */ /* 0x008fe200078efcff */
[----:B-----5:R-:W-:-:S06]  /*0300*/  UPRMT UR4, UR5, 0x654, UR4 ;  /* 0x0000065405047896 */ /* 0x020fcc0008000004 */
[----:B------:R-:W-:Y:S02]  /*0310*/  LEA.HI R13, R13, UR4, RZ, 0x1f ;  /* 0x000000040d0d7c11 */ /* 0x000fe4000f8ff8ff */
[----:B------:R-:W-:Y:S02]  /*0320*/  LEA.HI R15, R14, UR4, RZ, 0x1f ;  /* 0x000000040e0f7c11 */ /* 0x000fe4000f8ff8ff */
[----:B------:R-:W-:Y:S01]  /*0330*/  LEA.HI R21, R16, UR4, RZ, 0x1f ;  /* 0x0000000410157c11 */ /* 0x000fe2000f8ff8ff */
[----:B------:R-:W-:Y:S01]  /*0340*/  IMAD R19, R12, 0x4, R13 ;  /* 0x000000040c137824 */ /* 0x000fe200078e020d */
[----:B------:R-:W-:Y:S01]  /*0350*/  LEA.HI R23, R18, UR4, RZ, 0x1f ;  /* 0x0000000412177c11 */ /* 0x000fe2000f8ff8ff */
[----:B------:R-:W-:Y:S01]  /*0360*/  IMAD R18, R12, 0x4, R15 ;  /* 0x000000040c127824 */ /* 0x000fe200078e020f */
[----:B------:R-:W-:Y:S01]  /*0370*/  LOP3.LUT R16, R2, 0x1fc, RZ, 0xc0, !PT ;  /* 0x000001fc02107812 */ /* 0x000fe200078ec0ff */
[C---:B------:R-:W-:Y:S01]  /*0380*/  IMAD R21, R12.reuse, 0x4, R21 ;  /* 0x000000040c157824 */ /* 0x040fe200078e0215 */
[----:B------:R-:W-:Y:S01]  /*0390*/  LOP3.LUT R2, R17, 0x1c, R2, 0xf8, !PT ;  /* 0x0000001c11027812 */ /* 0x000fe200078ef802 */
[----:B------:R-:W-:-:S02]  /*03a0*/  IMAD R20, R12, 0x4, R23 ;  /* 0x000000040c147824 */ /* 0x000fc400078e0217 */
[----:B------:R-:W-:Y:S01]  /*03b0*/  VIADD R13, R22, UR4 ;  /* 0x00000004160d7c36 */ /* 0x000fe20008000000 */
[C---:B------:R-:W-:Y:S01]  /*03c0*/  ISETP.GE.AND P0, PT, R2.reuse, 0x1a0, PT ;  /* 0x000001a00200780c */ /* 0x040fe20003f06270 */
[----:B------:R-:W-:-:S04]  /*03d0*/  IMAD.HI R17, R2, 0x4ec4ec4f, RZ ;  /* 0x4ec4ec4f02117827 */ /* 0x000fc800078e02ff */
[----:B------:R-:W-:Y:S01]  /*03e0*/  IMAD R13, R16, 0x4, R13 ;  /* 0x00000004100d7824 */ /* 0x000fe200078e020d */
[----:B--2---:R-:W-:Y:S04]  /*03f0*/  STS [R19], R4 ;  /* 0x0000000413007388 */ /* 0x004fe80000000800 */
[----:B------:R1:W-:Y:S04]  /*0400*/  STS [R18+0x80], R5 ;  /* 0x0000800512007388 */ /* 0x0003e80000000800 */
[----:B------:R2:W-:Y:S04]  /*0410*/  STS [R21+0x100], R6 ;  /* 0x0001000615007388 */ /* 0x0005e80000000800 */
[----:B------:R3:W-:Y:S01]  /*0420*/  STS [R20+0x180], R7 ;  /* 0x0001800714007388 */ /* 0x0007e20000000800 */
[----:B-1----:R-:W1:Y:S03]  /*0430*/  LDC.64 R4, c[0x0][0x218] ;  /* 0x00008600ff047b82 */ /* 0x002e660000000a00 */
[----:B----4-:R-:W-:Y:S01]  /*0440*/  STS [R19+0x40], R8 ;  /* 0x0000400813007388 */ /* 0x010fe20000000800 */
[----:B--2---:R-:W-:-:S03]  /*0450*/  SHF.R.U32.HI R6, RZ, 0x1f, R17 ;  /* 0x0000001fff067819 */ /* 0x004fc60000011611 */
[----:B------:R-:W-:Y:S01]  /*0460*/  STS [R18+0xc0], R9 ;  /* 0x0000c00912007388 */ /* 0x000fe20000000800 */
[----:B------:R-:W-:-:S03]  /*0470*/  LEA.HI.SX32 R17, R17, R6, 0x1b ;  /* 0x0000000611117211 */ /* 0x000fc600078fdaff */
[----:B------:R-:W-:Y:S01]  /*0480*/  STS [R21+0x140], R10 ;  /* 0x0001400a15007388 */ /* 0x000fe20000000800 */
[----:B---3--:R-:W-:Y:S01]  /*0490*/  LOP3.LUT R7, R16, 0x200, RZ, 0xfc, !PT ;  /* 0x0000020010077812 */ /* 0x008fe200078efcff */
[----:B------:R-:W-:Y:S02]  /*04a0*/  IMAD R6, R17, -0x68, R2 ;  /* 0xffffff9811067824 */ /* 0x000fe400078e0202 */
[----:B------:R-:W-:Y:S01]  /*04b0*/  STS [R20+0x1c0], R11 ;  /* 0x0001c00b14007388 */ /* 0x000fe20000000800 */
[----:B------:R-:W-:Y:S02]  /*04c0*/  LOP3.LUT R2, R3, R0, RZ, 0xfc, !PT ;  /* 0x0000000003027212 */ /* 0x000fe400078efcff */
[----:B------:R-:W-:Y:S01]  /*04d0*/  LOP3.LUT R0, R3, 0x10, R0, 0xfe, !PT ;  /* 0x0000001003007812 */ /* 0x000fe200078efe00 */
[----:B------:R-:W-:Y:S01]  /*04e0*/  BAR.SYNC.DEFER_BLOCKING 0x0 ;  /* 0x0000000000007b1d */ /* 0x000fe20000010000 */
[----:B------:R-:W-:Y:S01]  /*04f0*/  IMAD R17, R17, 0x1a00, R6 ;  /* 0x00001a0011117824 */ /* 0x000fe200078e0206 */
[----:B------:R-:W-:-:S02]  /*0500*/  ISETP.LT.AND P1, PT, R2, 0x40, !P0 ;  /* 0x000000400200780c */ /* 0x000fc40004721270 */
[----:B------:R-:W-:Y:S01]  /*0510*/  ISETP.LT.AND P0, PT, R0, 0x40, !P0 ;  /* 0x000000400000780c */ /* 0x000fe20004701270 */
[----:B------:R-:W-:Y:S01]  /*0520*/  IMAD R3, R2, 0x68, R17 ;  /* 0x0000006802037824 */ /* 0x000fe200078e0211 */
[----:B------:R-:W-:-:S03]  /*0530*/  SHF.R.U32.HI R7, RZ, 0x1, R7 ;  /* 0x00000001ff077819 */ /* 0x000fc60000011607 */
[----:B-1----:R-:W-:Y:S01]  /*0540*/  IMAD.WIDE R2, R3, 0x4, R4 ;  /* 0x0000000403027825 */ /* 0x002fe200078e0204 */
[----:B------:R-:W-:-:S05]  /*0550*/  LOP3.LUT R7, R7, 0x1f0, RZ, 0xc0, !PT ;  /* 0x000001f007077812 */ /* 0x000fca00078ec0ff */
[----:B------:R-:W-:-:S04]  /*0560*/  VIADD R7, R7, UR4 ;  /* 0x0000000407077c36 */ /* 0x000fc80008000000 */
[----:B------:R-:W-:Y:S01]  /*0570*/  IMAD R7, R16, 0x4, R7 ;  /* 0x0000000410077824 */ /* 0x000fe200078e0207 */
[----:B------:R-:W1:Y:S04]  /*0580*/  LDS.128 R12, [R13] ;  /* 0x000000000d0c7984 */ /* 0x000e680000000c00 */
[----:B-1----:R1:W-:Y:S01]  /*0590*/  @P1 STG.E.128 desc[UR6][R2.64], R12 ;  /* 0x0000000c02001986 */ /* 0x0023e2000c101d06 */
[----:B------:R-:W-:Y:S05]  /*05a0*/  @!P0 EXIT ;  /* 0x000000000000894d */ /* 0x000fea0003800000 */
[----:B------:R-:W0:Y:S01]  /*05b0*/  LDS.128 R8, [R7+0x800] ;  /* 0x0008000007087984 */ /* 0x000e220000000c00 */
[----:B------:R-:W-:-:S04]  /*05c0*/  IMAD R17, R0, 0x68, R17 ;  /* 0x0000006800117824 */ /* 0x000fc800078e0211 */
[----:B------:R-:W-:-:S05]  /*05d0*/  IMAD.WIDE R4, R17, 0x4, R4 ;  /* 0x0000000411047825 */ /* 0x000fca00078e0204 */
[----:B0-----:R-:W-:Y:S01]  /*05e0*/  STG.E.128 desc[UR6][R4.64], R8 ;  /* 0x0000000804007986 */ /* 0x001fe2000c101d06 */
[----:B------:R-:W-:Y:S05]  /*05f0*/  EXIT ;  /* 0x000000000000794d */ /* 0x000fea0003800000 */
.L_x_0:
[----:B------:R-:W-:-:S00]  /*0600*/  BRA `(.L_x_0) ;  /* 0xfffffffc00fc7947 */ /* 0x000fc0000383ffff */
[----:B------:R-:W-:-:S00]  /*0610*/  NOP ;  /* 0x0000000000007918 */ /* 0x000fc00000000000 */
        /* <DEDUP_REMOVED lines=14> */
.L_x_1:


//--------------------- .nv.shared.triton_poi_fused_convolution_40 --------------------------
	.section	.nv.shared.triton_poi_fused_convolution_40,"aw",@nobits
	.sectionflags	@""
	.align	16
	.zero		1024


//--------------------- .nv.constant0.triton_poi_fused_convolution_40 --------------------------
	.section	.nv.constant0.triton_poi_fused_convolution_40,"a",@progbits
	.sectionflags	@""
	.align	4
.nv.constant0.triton_poi_fused_convolution_40:
	.zero		552
